//
// Generated by NVIDIA NVVM Compiler
//
// Compiler Build ID: CL-36424714
// Cuda compilation tools, release 13.0, V13.0.88
// Based on NVVM 20.0.0
//

.version 9.0
.target sm_100
.address_size 64


.entry _ZN36_GLOBAL__N__5d7a1580_4_k_cu_c438c75611wait_kernelEx(
	.param .u64 _ZN36_GLOBAL__N__5d7a1580_4_k_cu_c438c75611wait_kernelEx_param_0
)
{
	.reg .pred 	%p<2>;
	.reg .b64 	%rd<6>;

	ld.param.u64 	%rd2, [_ZN36_GLOBAL__N__5d7a1580_4_k_cu_c438c75611wait_kernelEx_param_0];
	// begin inline asm
	mov.u64 	%rd3, %clock64;
	// end inline asm
$L__BB0_1:
	// begin inline asm
	mov.u64 	%rd4, %clock64;
	// end inline asm
	sub.s64 	%rd5, %rd4, %rd3;
	setp.lt.s64 	%p1, %rd5, %rd2;
	@%p1 bra 	$L__BB0_1;
	ret;

}


// ===== COMPILED SASS (sm_100) =====

	.target	sm_100

	.elftype	@"ET_EXEC"


//--------------------- .note.nv.tkinfo           --------------------------
	.section	.note.nv.tkinfo,"",@"SHT_NOTE"
	.sectionflags	@"SHF_NOTE_NV_TKINFO"
	.tkinfo
        /*0018*/ 	.word	0x00000002
        /*0030*/ 	.string	""
        /*0030*/ 	.string	"ptxas"
        /*0030*/ 	.string	"Cuda compilation tools, release 13.0, V13.0.88"
        /*0030*/ 	.string	"Build cuda_13.0.r13.0/compiler.36424714_0"
        /*0030*/ 	.string	"-arch sm_100 -m 64 "



//--------------------- .note.nv.cuinfo           --------------------------
	.section	.note.nv.cuinfo,"",@"SHT_NOTE"
	.sectionflags	@"SHF_NOTE_NV_CUINFO"
        /*0018*/ 	.short	0x0002
        /*001a*/ 	.short	0x0064
        /*001c*/ 	.short	0x0082
	.zero		2


//--------------------- .nv.info                  --------------------------
	.section	.nv.info,"",@"SHT_CUDA_INFO"
	.align	4


	//----- nvinfo : EIATTR_REGCOUNT
	.align		4
        /*0000*/ 	.byte	0x04, 0x2f
        /*0002*/ 	.short	(.L_1 - .L_0)
	.align		4
.L_0:
        /*0004*/ 	.word	index@(_ZN36_GLOBAL__N__5d7a1580_4_k_cu_c438c75611wait_kernelEx)
        /*0008*/ 	.word	0x00000008


	//----- nvinfo : EIATTR_FRAME_SIZE
	.align		4
.L_1:
        /*000c*/ 	.byte	0x04, 0x11
        /*000e*/ 	.short	(.L_3 - .L_2)
	.align		4
.L_2:
        /*0010*/ 	.word	index@(_ZN36_GLOBAL__N__5d7a1580_4_k_cu_c438c75611wait_kernelEx)
        /*0014*/ 	.word	0x00000000


	//----- nvinfo : EIATTR_MIN_STACK_SIZE
	.align		4
.L_3:
        /*0018*/ 	.byte	0x04, 0x12
        /*001a*/ 	.short	(.L_5 - .L_4)
	.align		4
.L_4:
        /*001c*/ 	.word	index@(_ZN36_GLOBAL__N__5d7a1580_4_k_cu_c438c75611wait_kernelEx)
        /*0020*/ 	.word	0x00000000
.L_5:


//--------------------- .nv.compat                --------------------------
	.section	.nv.compat,"",@"SHT_CUDA_COMPAT_INFO"
	.align	4
        /*0000*/ 	.byte	0x02, 0x09, 0x00, 0x00, 0x02, 0x02, 0x01, 0x00, 0x02, 0x05, 0x05, 0x00, 0x03, 0x07, 0x01, 0x01
        /*0010*/ 	.byte	0x02, 0x03, 0x00, 0x00, 0x02, 0x06, 0x01, 0x00, 0x04, 0x0b, 0x08, 0x00, 0x09, 0x00, 0x00, 0x00
        /*0020*/ 	.byte	0x00, 0x00, 0x00, 0x00


//--------------------- .nv.info._ZN36_GLOBAL__N__5d7a1580_4_k_cu_c438c75611wait_kernelEx --------------------------
	.section	.nv.info._ZN36_GLOBAL__N__5d7a1580_4_k_cu_c438c75611wait_kernelEx,"",@"SHT_CUDA_INFO"
	.sectionflags	@""
	.align	4


	//----- nvinfo : EIATTR_CUDA_API_VERSION
	.align		4
        /*0000*/ 	.byte	0x04, 0x37
        /*0002*/ 	.short	(.L_7 - .L_6)
.L_6:
        /*0004*/ 	.word	0x00000082


	//----- nvinfo : EIATTR_KPARAM_INFO
	.align		4
.L_7:
        /*0008*/ 	.byte	0x04, 0x17
        /*000a*/ 	.short	(.L_9 - .L_8)
.L_8:
        /*000c*/ 	.word	0x00000000
        /*0010*/ 	.short	0x0000
        /*0012*/ 	.short	0x0000
        /*0014*/ 	.byte	0x00, 0xf0, 0x21, 0x00


	//----- nvinfo : EIATTR_SPARSE_MMA_MASK
	.align		4
.L_9:
        /*0018*/ 	.byte	0x03, 0x50
        /*001a*/ 	.short	0x0000


	//----- nvinfo : EIATTR_MAXREG_COUNT
	.align		4
        /*001c*/ 	.byte	0x03, 0x1b
        /*001e*/ 	.short	0x00ff


	//----- nvinfo : EIATTR_MERCURY_ISA_VERSION
	.align		4
        /*0020*/ 	.byte	0x03, 0x5f
        /*0022*/ 	.short	0x0101


	//----- nvinfo : EIATTR_VRC_CTA_INIT_COUNT
	.align		4
        /*0024*/ 	.byte	0x02, 0x4a
	.zero		1
	.zero		1


	//----- nvinfo : EIATTR_EXIT_INSTR_OFFSETS
	.align		4
        /*0028*/ 	.byte	0x04, 0x1c
        /*002a*/ 	.short	(.L_11 - .L_10)


	//   ....[0]....
.L_10:
        /*002c*/ 	.word	0x000000a0


	//----- nvinfo : EIATTR_CBANK_PARAM_SIZE
	.align		4
.L_11:
        /*0030*/ 	.byte	0x03, 0x19
        /*0032*/ 	.short	0x0008


	//----- nvinfo : EIATTR_PARAM_CBANK
	.align		4
        /*0034*/ 	.byte	0x04, 0x0a
        /*0036*/ 	.short	(.L_13 - .L_12)
	.align		4
.L_12:
        /*0038*/ 	.word	index@(.nv.constant0._ZN36_GLOBAL__N__5d7a1580_4_k_cu_c438c75611wait_kernelEx)
        /*003c*/ 	.short	0x0380
        /*003e*/ 	.short	0x0008


	//----- nvinfo : EIATTR_SW_WAR
	.align		4
.L_13:
        /*0040*/ 	.byte	0x04, 0x36
        /*0042*/ 	.short	(.L_15 - .L_14)
.L_14:
        /*0044*/ 	.word	0x00000008
.L_15:


//--------------------- .nv.callgraph             --------------------------
	.section	.nv.callgraph,"",@"SHT_CUDA_CALLGRAPH"
	.align	4
	.sectionentsize	8
	.align		4
        /*0000*/ 	.word	0x00000000
	.align		4
        /*0004*/ 	.word	0xffffffff
	.align		4
        /*0008*/ 	.word	0x00000000
	.align		4
        /*000c*/ 	.word	0xfffffffe
	.align		4
        /*0010*/ 	.word	0x00000000
	.align		4
        /*0014*/ 	.word	0xfffffffd
	.align		4
        /*0018*/ 	.word	0x00000000
	.align		4
        /*001c*/ 	.word	0xfffffffc


//--------------------- .text._ZN36_GLOBAL__N__5d7a1580_4_k_cu_c438c75611wait_kernelEx --------------------------
	.section	.text._ZN36_GLOBAL__N__5d7a1580_4_k_cu_c438c75611wait_kernelEx,"ax",@progbits
	.align	128
.text._ZN36_GLOBAL__N__5d7a1580_4_k_cu_c438c75611wait_kernelEx:
        .type           _ZN36_GLOBAL__N__5d7a1580_4_k_cu_c438c75611wait_kernelEx,@function
        .size           _ZN36_GLOBAL__N__5d7a1580_4_k_cu_c438c75611wait_kernelEx,(.L_x_2 - _ZN36_GLOBAL__N__5d7a1580_4_k_cu_c438c75611wait_kernelEx)
        .other          _ZN36_GLOBAL__N__5d7a1580_4_k_cu_c438c75611wait_kernelEx,@"STO_CUDA_ENTRY STV_DEFAULT"
_ZN36_GLOBAL__N__5d7a1580_4_k_cu_c438c75611wait_kernelEx:
[----:B------:R-:W-:Y:S01]  /*0000*/  LDC R1, c[0x0][0x37c] ;  /* 0x0000df00ff017b82 */ /* 0x000fe20000000800 */
[----:B------:R-:W-:Y:S01]  /*0010*/  CS2R R2, SR_CLOCKLO ;  /* 0x0000000000027805 */ /* 0x000fe20000015000 */
[----:B------:R-:W0:Y:S01]  /*0020*/  LDCU.64 UR4, c[0x0][0x380] ;  /* 0x00007000ff0477ac */ /* 0x000e220008000a00 */
[----:B------:R-:W-:-:S05]  /*0030*/  NOP ;  /* 0x0000000000007918 */ /* 0x000fca0000000000 */
.L_x_0:
[----:B------:R-:W-:-:S06]  /*0040*/  CS2R R4, SR_CLOCKLO ;  /* 0x0000000000047805 */ /* 0x000fcc0000015000 */
[----:B------:R-:W-:-:S05]  /*0050*/  IADD3 R0, P0, PT, -R2, R4, RZ ;  /* 0x0000000402007210 */ /* 0x000fca0007f1e1ff */
[----:B------:R-:W-:Y:S01]  /*0060*/  IMAD.X R4, R5, 0x1, ~R3, P0 ;  /* 0x0000000105047824 */ /* 0x000fe200000e0e03 */
[----:B0-----:R-:W-:-:S04]  /*0070*/  ISETP.GE.U32.AND P0, PT, R0, UR4, PT ;  /* 0x0000000400007c0c */ /* 0x001fc8000bf06070 */
[----:B------:R-:W-:-:S13]  /*0080*/  ISETP.GE.AND.EX P0, PT, R4, UR5, PT, P0 ;  /* 0x0000000504007c0c */ /* 0x000fda000bf06300 */
[----:B------:R-:W-:Y:S05]  /*0090*/  @!P0 BRA `(.L_x_0) ;  /* 0xfffffffc00e88947 */ /* 0x000fea000383ffff */
[----:B------:R-:W-:Y:S05]  /*00a0*/  EXIT ;  /* 0x000000000000794d */ /* 0x000fea0003800000 */
.L_x_1:
[----:B------:R-:W-:-:S00]  /*00b0*/  BRA `(.L_x_1) ;  /* 0xfffffffc00fc7947 */ /* 0x000fc0000383ffff */
[----:B------:R-:W-:-:S00]  /*00c0*/  NOP ;  /* 0x0000000000007918 */ /* 0x000fc00000000000 */
        /* <DEDUP_REMOVED lines=11> */
.L_x_2:


//--------------------- .nv.shared.reserved.0     --------------------------
	.section	.nv.shared.reserved.0,"aw",@nobits
	.weak		__nv_reservedSMEM_offset_0_alias
	.size		__nv_reservedSMEM_offset_0_alias, 0, 64
	.other		__nv_reservedSMEM_offset_0_alias,@"STO_CUDA_RESERVED_SHARED STV_DEFAULT"
__nv_reservedSMEM_offset_0_alias:
	.zero		0
	.zero		64


//--------------------- .nv.constant0._ZN36_GLOBAL__N__5d7a1580_4_k_cu_c438c75611wait_kernelEx --------------------------
	.section	.nv.constant0._ZN36_GLOBAL__N__5d7a1580_4_k_cu_c438c75611wait_kernelEx,"a",@progbits
	.sectionflags	@""
	.align	4
.nv.constant0._ZN36_GLOBAL__N__5d7a1580_4_k_cu_c438c75611wait_kernelEx:
	.zero		904


//--------------------- SYMBOLS --------------------------

	.type		.nv.reservedSmem.offset0,@object
	.size		.nv.reservedSmem.offset0,0x4
